//
// Generated by NVIDIA NVVM Compiler
//
// Compiler Build ID: CL-36424714
// Cuda compilation tools, release 13.0, V13.0.88
// Based on NVVM 20.0.0
//

.version 9.0
.target sm_100
.address_size 64

	// .globl	_Z14editDistKernelPcS_iiPjS0_S0_i

.visible .entry _Z14editDistKernelPcS_iiPjS0_S0_i(
	.param .u64 .ptr .align 1 _Z14editDistKernelPcS_iiPjS0_S0_i_param_0,
	.param .u64 .ptr .align 1 _Z14editDistKernelPcS_iiPjS0_S0_i_param_1,
	.param .u32 _Z14editDistKernelPcS_iiPjS0_S0_i_param_2,
	.param .u32 _Z14editDistKernelPcS_iiPjS0_S0_i_param_3,
	.param .u64 .ptr .align 1 _Z14editDistKernelPcS_iiPjS0_S0_i_param_4,
	.param .u64 .ptr .align 1 _Z14editDistKernelPcS_iiPjS0_S0_i_param_5,
	.param .u64 .ptr .align 1 _Z14editDistKernelPcS_iiPjS0_S0_i_param_6,
	.param .u32 _Z14editDistKernelPcS_iiPjS0_S0_i_param_7
)
{
	.reg .pred 	%p<11>;
	.reg .b16 	%rs<3>;
	.reg .b32 	%r<26>;
	.reg .b64 	%rd<27>;

	ld.param.u64 	%rd3, [_Z14editDistKernelPcS_iiPjS0_S0_i_param_0];
	ld.param.u64 	%rd4, [_Z14editDistKernelPcS_iiPjS0_S0_i_param_1];
	ld.param.u32 	%r6, [_Z14editDistKernelPcS_iiPjS0_S0_i_param_2];
	ld.param.u32 	%r4, [_Z14editDistKernelPcS_iiPjS0_S0_i_param_3];
	ld.param.u64 	%rd6, [_Z14editDistKernelPcS_iiPjS0_S0_i_param_4];
	ld.param.u64 	%rd5, [_Z14editDistKernelPcS_iiPjS0_S0_i_param_5];
	ld.param.u64 	%rd7, [_Z14editDistKernelPcS_iiPjS0_S0_i_param_6];
	ld.param.u32 	%r5, [_Z14editDistKernelPcS_iiPjS0_S0_i_param_7];
	cvta.to.global.u64 	%rd1, %rd6;
	cvta.to.global.u64 	%rd2, %rd7;
	mov.u32 	%r7, %ctaid.x;
	mov.u32 	%r8, %ntid.x;
	mov.u32 	%r9, %tid.x;
	mad.lo.s32 	%r1, %r7, %r8, %r9;
	add.s32 	%r2, %r5, %r6;
	setp.gt.s32 	%p1, %r5, 0;
	@%p1 bra 	$L__BB0_5;
	setp.ne.s32 	%p2, %r1, 0;
	@%p2 bra 	$L__BB0_3;
	setp.gt.s32 	%p5, %r2, %r4;
	add.s32 	%r12, %r4, 1;
	selp.b32 	%r13, %r12, %r2, %p5;
	st.global.u32 	[%rd2], %r13;
	bra.uni 	$L__BB0_5;
$L__BB0_3:
	setp.ne.s32 	%p3, %r1, %r2;
	@%p3 bra 	$L__BB0_5;
	setp.gt.s32 	%p4, %r1, %r4;
	add.s32 	%r10, %r4, 1;
	selp.b32 	%r11, %r10, %r1, %p4;
	mul.wide.s32 	%rd8, %r1, 4;
	add.s64 	%rd9, %rd2, %rd8;
	st.global.u32 	[%rd9], %r11;
$L__BB0_5:
	setp.gt.s32 	%p6, %r2, %r4;
	add.s32 	%r14, %r4, 1;
	selp.b32 	%r15, %r14, %r2, %p6;
	setp.ge.s32 	%p7, %r1, %r15;
	max.s32 	%r16, %r5, 1;
	setp.lt.s32 	%p8, %r1, %r16;
	or.pred  	%p9, %p8, %p7;
	@%p9 bra 	$L__BB0_9;
	not.b32 	%r17, %r1;
	add.s32 	%r18, %r2, %r17;
	cvt.s64.s32 	%rd10, %r18;
	cvta.to.global.u64 	%rd11, %rd3;
	add.s64 	%rd12, %rd11, %rd10;
	ld.global.u8 	%rs1, [%rd12];
	add.s32 	%r3, %r1, -1;
	cvt.u64.u32 	%rd13, %r3;
	cvta.to.global.u64 	%rd14, %rd4;
	add.s64 	%rd15, %rd14, %rd13;
	ld.global.u8 	%rs2, [%rd15];
	setp.eq.s16 	%p10, %rs1, %rs2;
	@%p10 bra 	$L__BB0_8;
	cvta.to.global.u64 	%rd16, %rd5;
	mul.wide.u32 	%rd17, %r1, 4;
	add.s64 	%rd18, %rd16, %rd17;
	ld.global.u32 	%r19, [%rd18];
	mul.wide.u32 	%rd19, %r3, 4;
	add.s64 	%rd20, %rd16, %rd19;
	ld.global.u32 	%r20, [%rd20];
	add.s64 	%rd21, %rd1, %rd19;
	ld.global.u32 	%r21, [%rd21];
	min.u32 	%r22, %r20, %r21;
	min.u32 	%r23, %r19, %r22;
	add.s32 	%r24, %r23, 1;
	add.s64 	%rd22, %rd2, %rd17;
	st.global.u32 	[%rd22], %r24;
	bra.uni 	$L__BB0_9;
$L__BB0_8:
	mul.wide.u32 	%rd23, %r3, 4;
	add.s64 	%rd24, %rd1, %rd23;
	ld.global.u32 	%r25, [%rd24];
	mul.wide.u32 	%rd25, %r1, 4;
	add.s64 	%rd26, %rd2, %rd25;
	st.global.u32 	[%rd26], %r25;
$L__BB0_9:
	ret;

}


// ===== COMPILED SASS (sm_100) =====

	.target	sm_100

	.elftype	@"ET_EXEC"


//--------------------- .note.nv.tkinfo           --------------------------
	.section	.note.nv.tkinfo,"",@"SHT_NOTE"
	.sectionflags	@"SHF_NOTE_NV_TKINFO"
	.tkinfo
        /*0018*/ 	.word	0x00000002
        /*0030*/ 	.string	""
        /*0030*/ 	.string	"ptxas"
        /*0030*/ 	.string	"Cuda compilation tools, release 13.0, V13.0.88"
        /*0030*/ 	.string	"Build cuda_13.0.r13.0/compiler.36424714_0"
        /*0030*/ 	.string	"-arch sm_100 -m 64 "



//--------------------- .note.nv.cuinfo           --------------------------
	.section	.note.nv.cuinfo,"",@"SHT_NOTE"
	.sectionflags	@"SHF_NOTE_NV_CUINFO"
        /*0018*/ 	.short	0x0002
        /*001a*/ 	.short	0x0064
        /*001c*/ 	.short	0x0082
	.zero		2


//--------------------- .nv.info                  --------------------------
	.section	.nv.info,"",@"SHT_CUDA_INFO"
	.align	4


	//----- nvinfo : EIATTR_REGCOUNT
	.align		4
        /*0000*/ 	.byte	0x04, 0x2f
        /*0002*/ 	.short	(.L_1 - .L_0)
	.align		4
.L_0:
        /*0004*/ 	.word	index@(_Z14editDistKernelPcS_iiPjS0_S0_i)
        /*0008*/ 	.word	0x0000000e


	//----- nvinfo : EIATTR_FRAME_SIZE
	.align		4
.L_1:
        /*000c*/ 	.byte	0x04, 0x11
        /*000e*/ 	.short	(.L_3 - .L_2)
	.align		4
.L_2:
        /*0010*/ 	.word	index@(_Z14editDistKernelPcS_iiPjS0_S0_i)
        /*0014*/ 	.word	0x00000000


	//----- nvinfo : EIATTR_MIN_STACK_SIZE
	.align		4
.L_3:
        /*0018*/ 	.byte	0x04, 0x12
        /*001a*/ 	.short	(.L_5 - .L_4)
	.align		4
.L_4:
        /*001c*/ 	.word	index@(_Z14editDistKernelPcS_iiPjS0_S0_i)
        /*0020*/ 	.word	0x00000000
.L_5:


//--------------------- .nv.compat                --------------------------
	.section	.nv.compat,"",@"SHT_CUDA_COMPAT_INFO"
	.align	4
        /*0000*/ 	.byte	0x02, 0x09, 0x00, 0x00, 0x02, 0x02, 0x01, 0x00, 0x02, 0x05, 0x05, 0x00, 0x03, 0x07, 0x01, 0x01
        /*0010*/ 	.byte	0x02, 0x03, 0x00, 0x00, 0x02, 0x06, 0x01, 0x00, 0x04, 0x0b, 0x08, 0x00, 0x09, 0x00, 0x00, 0x00
        /*0020*/ 	.byte	0x00, 0x00, 0x00, 0x00


//--------------------- .nv.info._Z14editDistKernelPcS_iiPjS0_S0_i --------------------------
	.section	.nv.info._Z14editDistKernelPcS_iiPjS0_S0_i,"",@"SHT_CUDA_INFO"
	.sectionflags	@""
	.align	4


	//----- nvinfo : EIATTR_CUDA_API_VERSION
	.align		4
        /*0000*/ 	.byte	0x04, 0x37
        /*0002*/ 	.short	(.L_7 - .L_6)
.L_6:
        /*0004*/ 	.word	0x00000082


	//----- nvinfo : EIATTR_KPARAM_INFO
	.align		4
.L_7:
        /*0008*/ 	.byte	0x04, 0x17
        /*000a*/ 	.short	(.L_9 - .L_8)
.L_8:
        /*000c*/ 	.word	0x00000000
        /*0010*/ 	.short	0x0007
        /*0012*/ 	.short	0x0030
        /*0014*/ 	.byte	0x00, 0xf0, 0x11, 0x00


	//----- nvinfo : EIATTR_KPARAM_INFO
	.align		4
.L_9:
        /*0018*/ 	.byte	0x04, 0x17
        /*001a*/ 	.short	(.L_11 - .L_10)
.L_10:
        /*001c*/ 	.word	0x00000000
        /*0020*/ 	.short	0x0006
        /*0022*/ 	.short	0x0028
        /*0024*/ 	.byte	0x00, 0xf5, 0x21, 0x00


	//----- nvinfo : EIATTR_KPARAM_INFO
	.align		4
.L_11:
        /*0028*/ 	.byte	0x04, 0x17
        /*002a*/ 	.short	(.L_13 - .L_12)
.L_12:
        /*002c*/ 	.word	0x00000000
        /*0030*/ 	.short	0x0005
        /*0032*/ 	.short	0x0020
        /*0034*/ 	.byte	0x00, 0xf5, 0x21, 0x00


	//----- nvinfo : EIATTR_KPARAM_INFO
	.align		4
.L_13:
        /*0038*/ 	.byte	0x04, 0x17
        /*003a*/ 	.short	(.L_15 - .L_14)
.L_14:
        /*003c*/ 	.word	0x00000000
        /*0040*/ 	.short	0x0004
        /*0042*/ 	.short	0x0018
        /*0044*/ 	.byte	0x00, 0xf5, 0x21, 0x00


	//----- nvinfo : EIATTR_KPARAM_INFO
	.align		4
.L_15:
        /*0048*/ 	.byte	0x04, 0x17
        /*004a*/ 	.short	(.L_17 - .L_16)
.L_16:
        /*004c*/ 	.word	0x00000000
        /*0050*/ 	.short	0x0003
        /*0052*/ 	.short	0x0014
        /*0054*/ 	.byte	0x00, 0xf0, 0x11, 0x00


	//----- nvinfo : EIATTR_KPARAM_INFO
	.align		4
.L_17:
        /*0058*/ 	.byte	0x04, 0x17
        /*005a*/ 	.short	(.L_19 - .L_18)
.L_18:
        /*005c*/ 	.word	0x00000000
        /*0060*/ 	.short	0x0002
        /*0062*/ 	.short	0x0010
        /*0064*/ 	.byte	0x00, 0xf0, 0x11, 0x00


	//----- nvinfo : EIATTR_KPARAM_INFO
	.align		4
.L_19:
        /*0068*/ 	.byte	0x04, 0x17
        /*006a*/ 	.short	(.L_21 - .L_20)
.L_20:
        /*006c*/ 	.word	0x00000000
        /*0070*/ 	.short	0x0001
        /*0072*/ 	.short	0x0008
        /*0074*/ 	.byte	0x00, 0xf5, 0x21, 0x00


	//----- nvinfo : EIATTR_KPARAM_INFO
	.align		4
.L_21:
        /*0078*/ 	.byte	0x04, 0x17
        /*007a*/ 	.short	(.L_23 - .L_22)
.L_22:
        /*007c*/ 	.word	0x00000000
        /*0080*/ 	.short	0x0000
        /*0082*/ 	.short	0x0000
        /*0084*/ 	.byte	0x00, 0xf5, 0x21, 0x00


	//----- nvinfo : EIATTR_SPARSE_MMA_MASK
	.align		4
.L_23:
        /*0088*/ 	.byte	0x03, 0x50
        /*008a*/ 	.short	0x0000


	//----- nvinfo : EIATTR_MAXREG_COUNT
	.align		4
        /*008c*/ 	.byte	0x03, 0x1b
        /*008e*/ 	.short	0x00ff


	//----- nvinfo : EIATTR_MERCURY_ISA_VERSION
	.align		4
        /*0090*/ 	.byte	0x03, 0x5f
        /*0092*/ 	.short	0x0101


	//----- nvinfo : EIATTR_VRC_CTA_INIT_COUNT
	.align		4
        /*0094*/ 	.byte	0x02, 0x4a
	.zero		1
	.zero		1


	//----- nvinfo : EIATTR_EXIT_INSTR_OFFSETS
	.align		4
        /*0098*/ 	.byte	0x04, 0x1c
        /*009a*/ 	.short	(.L_25 - .L_24)


	//   ....[0]....
.L_24:
        /*009c*/ 	.word	0x00000230


	//   ....[1]....
        /*00a0*/ 	.word	0x000003d0


	//   ....[2]....
        /*00a4*/ 	.word	0x00000440


	//----- nvinfo : EIATTR_CRS_STACK_SIZE
	.align		4
.L_25:
        /*00a8*/ 	.byte	0x04, 0x1e
        /*00aa*/ 	.short	(.L_27 - .L_26)
.L_26:
        /*00ac*/ 	.word	0x00000000


	//----- nvinfo : EIATTR_CBANK_PARAM_SIZE
	.align		4
.L_27:
        /*00b0*/ 	.byte	0x03, 0x19
        /*00b2*/ 	.short	0x0034


	//----- nvinfo : EIATTR_PARAM_CBANK
	.align		4
        /*00b4*/ 	.byte	0x04, 0x0a
        /*00b6*/ 	.short	(.L_29 - .L_28)
	.align		4
.L_28:
        /*00b8*/ 	.word	index@(.nv.constant0._Z14editDistKernelPcS_iiPjS0_S0_i)
        /*00bc*/ 	.short	0x0380
        /*00be*/ 	.short	0x0034


	//----- nvinfo : EIATTR_SW_WAR
	.align		4
.L_29:
        /*00c0*/ 	.byte	0x04, 0x36
        /*00c2*/ 	.short	(.L_31 - .L_30)
.L_30:
        /*00c4*/ 	.word	0x00000008
.L_31:


//--------------------- .nv.callgraph             --------------------------
	.section	.nv.callgraph,"",@"SHT_CUDA_CALLGRAPH"
	.align	4
	.sectionentsize	8
	.align		4
        /*0000*/ 	.word	0x00000000
	.align		4
        /*0004*/ 	.word	0xffffffff
	.align		4
        /*0008*/ 	.word	0x00000000
	.align		4
        /*000c*/ 	.word	0xfffffffe
	.align		4
        /*0010*/ 	.word	0x00000000
	.align		4
        /*0014*/ 	.word	0xfffffffd
	.align		4
        /*0018*/ 	.word	0x00000000
	.align		4
        /*001c*/ 	.word	0xfffffffc


//--------------------- .text._Z14editDistKernelPcS_iiPjS0_S0_i --------------------------
	.section	.text._Z14editDistKernelPcS_iiPjS0_S0_i,"ax",@progbits
	.align	128
        .global         _Z14editDistKernelPcS_iiPjS0_S0_i
        .type           _Z14editDistKernelPcS_iiPjS0_S0_i,@function
        .size           _Z14editDistKernelPcS_iiPjS0_S0_i,(.L_x_4 - _Z14editDistKernelPcS_iiPjS0_S0_i)
        .other          _Z14editDistKernelPcS_iiPjS0_S0_i,@"STO_CUDA_ENTRY STV_DEFAULT"
_Z14editDistKernelPcS_iiPjS0_S0_i:
.text._Z14editDistKernelPcS_iiPjS0_S0_i:
[----:B------:R-:W-:Y:S01]  /*0000*/  LDC R1, c[0x0][0x37c] ;  /* 0x0000df00ff017b82 */ /* 0x000fe20000000800 */
[----:B------:R-:W0:Y:S01]  /*0010*/  S2R R3, SR_TID.X ;  /* 0x0000000000037919 */ /* 0x000e220000002100 */
[----:B------:R-:W1:Y:S06]  /*0020*/  LDCU UR7, c[0x0][0x3b0] ;  /* 0x00007600ff0777ac */ /* 0x000e6c0008000800 */
[----:B------:R-:W0:Y:S01]  /*0030*/  S2UR UR5, SR_CTAID.X ;  /* 0x00000000000579c3 */ /* 0x000e220000002500 */
[----:B------:R-:W2:Y:S01]  /*0040*/  LDCU UR4, c[0x0][0x390] ;  /* 0x00007200ff0477ac */ /* 0x000ea20008000800 */
[----:B------:R-:W3:Y:S06]  /*0050*/  LDCU.64 UR8, c[0x0][0x358] ;  /* 0x00006b00ff0877ac */ /* 0x000eec0008000a00 */
[----:B------:R-:W0:Y:S01]  /*0060*/  LDC R0, c[0x0][0x360] ;  /* 0x0000d800ff007b82 */ /* 0x000e220000000800 */
[----:B-1----:R-:W-:-:S02]  /*0070*/  UISETP.GT.AND UP0, UPT, UR7, URZ, UPT ;  /* 0x000000ff0700728c */ /* 0x002fc4000bf04270 */
[----:B--2---:R-:W-:Y:S01]  /*0080*/  UIADD3 UR4, UPT, UPT, UR7, UR4, URZ ;  /* 0x0000000407047290 */ /* 0x004fe2000fffe0ff */
[----:B0-----:R-:W-:-:S06]  /*0090*/  IMAD R0, R0, UR5, R3 ;  /* 0x0000000500007c24 */ /* 0x001fcc000f8e0203 */
[----:B---3--:R-:W-:Y:S05]  /*00a0*/  BRA.U UP0, `(.L_x_0) ;  /* 0x0000000100407547 */ /* 0x008fea000b800000 */
[----:B------:R-:W-:Y:S01]  /*00b0*/  ISETP.NE.AND P1, PT, R0, RZ, PT ;  /* 0x000000ff0000720c */ /* 0x000fe20003f25270 */
[----:B------:R-:W0:Y:S01]  /*00c0*/  LDC R9, c[0x0][0x394] ;  /* 0x0000e500ff097b82 */ /* 0x000e220000000800 */
[----:B------:R-:W-:Y:S11]  /*00d0*/  BSSY.RECONVERGENT B0, `(.L_x_0) ;  /* 0x000000d000007945 */ /* 0x000ff60003800200 */
[----:B------:R-:W1:Y:S01]  /*00e0*/  @!P1 LDC.64 R2, c[0x0][0x3a8] ;  /* 0x0000ea00ff029b82 */ /* 0x000e620000000a00 */
[C---:B0-----:R-:W-:Y:S01]  /*00f0*/  VIADD R5, R9.reuse, 0x1 ;  /* 0x0000000109057836 */ /* 0x041fe20000000000 */
[----:B------:R-:W-:-:S04]  /*0100*/  @!P1 ISETP.LT.AND P0, PT, R9, UR4, PT ;  /* 0x0000000409009c0c */ /* 0x000fc8000bf01270 */
[----:B------:R-:W-:-:S05]  /*0110*/  @!P1 SEL R7, R5, UR4, P0 ;  /* 0x0000000405079c07 */ /* 0x000fca0008000000 */
[----:B-1----:R0:W-:Y:S01]  /*0120*/  @!P1 STG.E desc[UR8][R2.64], R7 ;  /* 0x0000000702009986 */ /* 0x0021e2000c101908 */
[----:B------:R-:W-:Y:S05]  /*0130*/  @!P1 BRA `(.L_x_1) ;  /* 0x0000000000189947 */ /* 0x000fea0003800000 */
[----:B------:R-:W-:-:S13]  /*0140*/  ISETP.NE.AND P1, PT, R0, UR4, PT ;  /* 0x0000000400007c0c */ /* 0x000fda000bf25270 */
[----:B0-----:R-:W0:Y:S01]  /*0150*/  @!P1 LDC.64 R2, c[0x0][0x3a8] ;  /* 0x0000ea00ff029b82 */ /* 0x001e220000000a00 */
[----:B------:R-:W-:-:S04]  /*0160*/  @!P1 ISETP.GT.AND P0, PT, R0, R9, PT ;  /* 0x000000090000920c */ /* 0x000fc80003f04270 */
[----:B------:R-:W-:Y:S01]  /*0170*/  @!P1 SEL R5, R5, R0, P0 ;  /* 0x0000000005059207 */ /* 0x000fe20000000000 */
[----:B0-----:R-:W-:-:S05]  /*0180*/  @!P1 IMAD.WIDE R2, R0, 0x4, R2 ;  /* 0x0000000400029825 */ /* 0x001fca00078e0202 */
[----:B------:R1:W-:Y:S03]  /*0190*/  @!P1 STG.E desc[UR8][R2.64], R5 ;  /* 0x0000000502009986 */ /* 0x0003e6000c101908 */
.L_x_1:
[----:B------:R-:W-:Y:S05]  /*01a0*/  BSYNC.RECONVERGENT B0 ;  /* 0x0000000000007941 */ /* 0x000fea0003800200 */
.L_x_0:
[----:B------:R-:W2:Y:S01]  /*01b0*/  LDCU UR5, c[0x0][0x394] ;  /* 0x00007280ff0577ac */ /* 0x000ea20008000800 */
[----:B------:R-:W-:-:S04]  /*01c0*/  UISETP.LT.AND UP1, UPT, UR7, 0x1, UPT ;  /* 0x000000010700788c */ /* 0x000fc8000bf21270 */
[----:B------:R-:W-:Y:S02]  /*01d0*/  USEL UR6, UR7, 0x1, !UP1 ;  /* 0x0000000107067887 */ /* 0x000fe4000c800000 */
[----:B--2---:R-:W-:Y:S02]  /*01e0*/  UISETP.GT.AND UP0, UPT, UR4, UR5, UPT ;  /* 0x000000050400728c */ /* 0x004fe4000bf04270 */
[----:B------:R-:W-:-:S04]  /*01f0*/  UIADD3 UR5, UPT, UPT, UR5, 0x1, URZ ;  /* 0x0000000105057890 */ /* 0x000fc8000fffe0ff */
[----:B------:R-:W-:-:S06]  /*0200*/  USEL UR5, UR5, UR4, UP0 ;  /* 0x0000000405057287 */ /* 0x000fcc0008000000 */
[----:B------:R-:W-:-:S04]  /*0210*/  ISETP.GE.AND P0, PT, R0, UR5, PT ;  /* 0x0000000500007c0c */ /* 0x000fc8000bf06270 */
[----:B------:R-:W-:-:S13]  /*0220*/  ISETP.LT.OR P0, PT, R0, UR6, P0 ;  /* 0x0000000600007c0c */ /* 0x000fda0008701670 */
[----:B------:R-:W-:Y:S05]  /*0230*/  @P0 EXIT ;  /* 0x000000000000094d */ /* 0x000fea0003800000 */
[----:B------:R-:W2:Y:S01]  /*0240*/  LDCU.128 UR12, c[0x0][0x380] ;  /* 0x00007000ff0c77ac */ /* 0x000ea20008000c00 */
[----:B01----:R-:W-:Y:S01]  /*0250*/  LOP3.LUT R2, RZ, R0, RZ, 0x33, !PT ;  /* 0x00000000ff027212 */ /* 0x003fe200078e33ff */
[----:B------:R-:W-:-:S04]  /*0260*/  VIADD R9, R0, 0xffffffff ;  /* 0xffffffff00097836 */ /* 0x000fc80000000000 */
[----:B------:R-:W-:Y:S01]  /*0270*/  VIADD R3, R2, UR4 ;  /* 0x0000000402037c36 */ /* 0x000fe20008000000 */
[----:B--2---:R-:W-:-:S04]  /*0280*/  IADD3 R4, P1, PT, R9, UR14, RZ ;  /* 0x0000000e09047c10 */ /* 0x004fc8000ff3e0ff */
[----:B------:R-:W-:Y:S01]  /*0290*/  IADD3 R2, P0, PT, R3, UR12, RZ ;  /* 0x0000000c03027c10 */ /* 0x000fe2000ff1e0ff */
[----:B------:R-:W-:-:S03]  /*02a0*/  IMAD.X R5, RZ, RZ, UR15, P1 ;  /* 0x0000000fff057e24 */ /* 0x000fc600088e06ff */
[----:B------:R-:W-:-:S03]  /*02b0*/  LEA.HI.X.SX32 R3, R3, UR13, 0x1, P0 ;  /* 0x0000000d03037c11 */ /* 0x000fc600080f0eff */
[----:B------:R-:W2:Y:S04]  /*02c0*/  LDG.E.U8 R5, desc[UR8][R4.64] ;  /* 0x0000000804057981 */ /* 0x000ea8000c1e1100 */
[----:B------:R-:W2:Y:S02]  /*02d0*/  LDG.E.U8 R2, desc[UR8][R2.64] ;  /* 0x0000000802027981 */ /* 0x000ea4000c1e1100 */
[----:B--2---:R-:W-:-:S13]  /*02e0*/  ISETP.NE.AND P0, PT, R2, R5, PT ;  /* 0x000000050200720c */ /* 0x004fda0003f05270 */
[----:B------:R-:W-:Y:S05]  /*02f0*/  @!P0 BRA `(.L_x_2) ;  /* 0x0000000000388947 */ /* 0x000fea0003800000 */
[----:B------:R-:W0:Y:S08]  /*0300*/  LDC.64 R4, c[0x0][0x3a0] ;  /* 0x0000e800ff047b82 */ /* 0x000e300000000a00 */
[----:B------:R-:W1:Y:S01]  /*0310*/  LDC.64 R6, c[0x0][0x398] ;  /* 0x0000e600ff067b82 */ /* 0x000e620000000a00 */
[----:B0-----:R-:W-:-:S04]  /*0320*/  IMAD.WIDE.U32 R2, R0, 0x4, R4 ;  /* 0x0000000400027825 */ /* 0x001fc800078e0004 */
[C---:B------:R-:W-:Y:S02]  /*0330*/  IMAD.WIDE.U32 R4, R9.reuse, 0x4, R4 ;  /* 0x0000000409047825 */ /* 0x040fe400078e0004 */
[----:B------:R-:W2:Y:S02]  /*0340*/  LDG.E R2, desc[UR8][R2.64] ;  /* 0x0000000802027981 */ /* 0x000ea4000c1e1900 */
[----:B-1----:R-:W-:Y:S02]  /*0350*/  IMAD.WIDE.U32 R6, R9, 0x4, R6 ;  /* 0x0000000409067825 */ /* 0x002fe400078e0006 */
[----:B------:R-:W2:Y:S01]  /*0360*/  LDG.E R5, desc[UR8][R4.64] ;  /* 0x0000000804057981 */ /* 0x000ea2000c1e1900 */
[----:B------:R-:W0:Y:S03]  /*0370*/  LDC.64 R8, c[0x0][0x3a8] ;  /* 0x0000ea00ff087b82 */ /* 0x000e260000000a00 */
[----:B------:R-:W2:Y:S01]  /*0380*/  LDG.E R6, desc[UR8][R6.64] ;  /* 0x0000000806067981 */ /* 0x000ea2000c1e1900 */
[----:B0-----:R-:W-:Y:S01]  /*0390*/  IMAD.WIDE.U32 R8, R0, 0x4, R8 ;  /* 0x0000000400087825 */ /* 0x001fe200078e0008 */
[----:B--2---:R-:W-:-:S05]  /*03a0*/  VIMNMX3.U32 R10, R5, R6, R2, PT ;  /* 0x00000006050a720f */ /* 0x004fca0003800002 */
[----:B------:R-:W-:-:S05]  /*03b0*/  VIADD R11, R10, 0x1 ;  /* 0x000000010a0b7836 */ /* 0x000fca0000000000 */
[----:B------:R-:W-:Y:S01]  /*03c0*/  STG.E desc[UR8][R8.64], R11 ;  /* 0x0000000b08007986 */ /* 0x000fe2000c101908 */
[----:B------:R-:W-:Y:S05]  /*03d0*/  EXIT ;  /* 0x000000000000794d */ /* 0x000fea0003800000 */
.L_x_2:
[----:B------:R-:W0:Y:S08]  /*03e0*/  LDC.64 R2, c[0x0][0x398] ;  /* 0x0000e600ff027b82 */ /* 0x000e300000000a00 */
[----:B------:R-:W1:Y:S01]  /*03f0*/  LDC.64 R4, c[0x0][0x3a8] ;  /* 0x0000ea00ff047b82 */ /* 0x000e620000000a00 */
[----:B0-----:R-:W-:-:S06]  /*0400*/  IMAD.WIDE.U32 R2, R9, 0x4, R2 ;  /* 0x0000000409027825 */ /* 0x001fcc00078e0002 */
[----:B------:R-:W2:Y:S01]  /*0410*/  LDG.E R3, desc[UR8][R2.64] ;  /* 0x0000000802037981 */ /* 0x000ea2000c1e1900 */
[----:B-1----:R-:W-:-:S05]  /*0420*/  IMAD.WIDE.U32 R4, R0, 0x4, R4 ;  /* 0x0000000400047825 */ /* 0x002fca00078e0004 */
[----:B--2---:R-:W-:Y:S01]  /*0430*/  STG.E desc[UR8][R4.64], R3 ;  /* 0x0000000304007986 */ /* 0x004fe2000c101908 */
[----:B------:R-:W-:Y:S05]  /*0440*/  EXIT ;  /* 0x000000000000794d */ /* 0x000fea0003800000 */
.L_x_3:
[----:B------:R-:W-:-:S00]  /*0450*/  BRA `(.L_x_3) ;  /* 0xfffffffc00fc7947 */ /* 0x000fc0000383ffff */
[----:B------:R-:W-:-:S00]  /*0460*/  NOP ;  /* 0x0000000000007918 */ /* 0x000fc00000000000 */
        /* <DEDUP_REMOVED lines=9> */
.L_x_4:


//--------------------- .nv.shared.reserved.0     --------------------------
	.section	.nv.shared.reserved.0,"aw",@nobits
	.weak		__nv_reservedSMEM_offset_0_alias
	.size		__nv_reservedSMEM_offset_0_alias, 0, 64
	.other		__nv_reservedSMEM_offset_0_alias,@"STO_CUDA_RESERVED_SHARED STV_DEFAULT"
__nv_reservedSMEM_offset_0_alias:
	.zero		0
	.zero		64


//--------------------- .nv.constant0._Z14editDistKernelPcS_iiPjS0_S0_i --------------------------
	.section	.nv.constant0._Z14editDistKernelPcS_iiPjS0_S0_i,"a",@progbits
	.sectionflags	@""
	.align	4
.nv.constant0._Z14editDistKernelPcS_iiPjS0_S0_i:
	.zero		948


//--------------------- SYMBOLS --------------------------

	.type		.nv.reservedSmem.offset0,@object
	.size		.nv.reservedSmem.offset0,0x4
